	.headerflags	@"EF_CUDA_TEXMODE_UNIFIED EF_CUDA_64BIT_ADDRESS EF_CUDA_ACCELERATORS EF_CUDA_SM90 EF_CUDA_VIRTUAL_SM(EF_CUDA_SM90)"
	.elftype	@"ET_EXEC"


//--------------------- .nv.info                  --------------------------
	.section	.nv.info,"",@"SHT_CUDA_INFO"
	.align	4


	//----- nvinfo : EIATTR_REGCOUNT
	.align		4
        /*0000*/ 	.byte	0x04, 0x2f
        /*0002*/ 	.short	(.L_3 - .L_2)
	.align		4
.L_2:
        /*0004*/ 	.word	index@(triton_per_fused__native_batch_norm_legit_no_training_mean_relu_14)
        /*0008*/ 	.word	0x00000020


	//----- nvinfo : EIATTR_MIN_STACK_SIZE
	.align		4
.L_3:
        /*000c*/ 	.byte	0x04, 0x12
        /*000e*/ 	.short	(.L_5 - .L_4)
	.align		4
.L_4:
        /*0010*/ 	.word	index@(triton_per_fused__native_batch_norm_legit_no_training_mean_relu_14)
        /*0014*/ 	.word	0x00000000


	//----- nvinfo : EIATTR_FRAME_SIZE
	.align		4
.L_5:
        /*0018*/ 	.byte	0x04, 0x11
        /*001a*/ 	.short	(.L_7 - .L_6)
	.align		4
.L_6:
        /*001c*/ 	.word	index@(triton_per_fused__native_batch_norm_legit_no_training_mean_relu_14)
        /*0020*/ 	.word	0x00000000


	//----- nvinfo : EIATTR_MIN_STACK_SIZE
	.align		4
.L_7:
        /*0024*/ 	.byte	0x04, 0x12
        /*0026*/ 	.short	(.L_9 - .L_8)
	.align		4
.L_8:
        /*0028*/ 	.word	index@(triton_per_fused__native_batch_norm_legit_no_training_mean_relu_14)
        /*002c*/ 	.word	0x00000000
.L_9:


//--------------------- .nv.info.triton_per_fused__native_batch_norm_legit_no_training_mean_relu_14 --------------------------
	.section	.nv.info.triton_per_fused__native_batch_norm_legit_no_training_mean_relu_14,"",@"SHT_CUDA_INFO"
	.sectionflags	@""
	.align	4


	//----- nvinfo : EIATTR_CUDA_API_VERSION
	.align		4
        /*0000*/ 	.byte	0x04, 0x37
        /*0002*/ 	.short	(.L_11 - .L_10)
.L_10:
        /*0004*/ 	.word	0x0000007c


	//----- nvinfo : EIATTR_KPARAM_INFO
	.align		4
.L_11:
        /*0008*/ 	.byte	0x04, 0x17
        /*000a*/ 	.short	(.L_13 - .L_12)
.L_12:
        /*000c*/ 	.word	0x00000000
        /*0010*/ 	.short	0x0007
        /*0012*/ 	.short	0x0034
        /*0014*/ 	.byte	0x00, 0xf0, 0x11, 0x00


	//----- nvinfo : EIATTR_KPARAM_INFO
	.align		4
.L_13:
        /*0018*/ 	.byte	0x04, 0x17
        /*001a*/ 	.short	(.L_15 - .L_14)
.L_14:
        /*001c*/ 	.word	0x00000000
        /*0020*/ 	.short	0x0006
        /*0022*/ 	.short	0x0030
        /*0024*/ 	.byte	0x00, 0xf0, 0x11, 0x00


	//----- nvinfo : EIATTR_KPARAM_INFO
	.align		4
.L_15:
        /*0028*/ 	.byte	0x04, 0x17
        /*002a*/ 	.short	(.L_17 - .L_16)
.L_16:
        /*002c*/ 	.word	0x00000000
        /*0030*/ 	.short	0x0005
        /*0032*/ 	.short	0x0028
        /*0034*/ 	.byte	0x00, 0xf4, 0x21, 0x00


	//----- nvinfo : EIATTR_KPARAM_INFO
	.align		4
.L_17:
        /*0038*/ 	.byte	0x04, 0x17
        /*003a*/ 	.short	(.L_19 - .L_18)
.L_18:
        /*003c*/ 	.word	0x00000000
        /*0040*/ 	.short	0x0004
        /*0042*/ 	.short	0x0020
        /*0044*/ 	.byte	0x00, 0xf4, 0x21, 0x00


	//----- nvinfo : EIATTR_KPARAM_INFO
	.align		4
.L_19:
        /*0048*/ 	.byte	0x04, 0x17
        /*004a*/ 	.short	(.L_21 - .L_20)
.L_20:
        /*004c*/ 	.word	0x00000000
        /*0050*/ 	.short	0x0003
        /*0052*/ 	.short	0x0018
        /*0054*/ 	.byte	0x00, 0xf4, 0x21, 0x00


	//----- nvinfo : EIATTR_KPARAM_INFO
	.align		4
.L_21:
        /*0058*/ 	.byte	0x04, 0x17
        /*005a*/ 	.short	(.L_23 - .L_22)
.L_22:
        /*005c*/ 	.word	0x00000000
        /*0060*/ 	.short	0x0002
        /*0062*/ 	.short	0x0010
        /*0064*/ 	.byte	0x00, 0xf4, 0x21, 0x00


	//----- nvinfo : EIATTR_KPARAM_INFO
	.align		4
.L_23:
        /*0068*/ 	.byte	0x04, 0x17
        /*006a*/ 	.short	(.L_25 - .L_24)
.L_24:
        /*006c*/ 	.word	0x00000000
        /*0070*/ 	.short	0x0001
        /*0072*/ 	.short	0x0008
        /*0074*/ 	.byte	0x00, 0xf4, 0x21, 0x00


	//----- nvinfo : EIATTR_KPARAM_INFO
	.align		4
.L_25:
        /*0078*/ 	.byte	0x04, 0x17
        /*007a*/ 	.short	(.L_27 - .L_26)
.L_26:
        /*007c*/ 	.word	0x00000000
        /*0080*/ 	.short	0x0000
        /*0082*/ 	.short	0x0000
        /*0084*/ 	.byte	0x00, 0xf4, 0x21, 0x00


	//----- nvinfo : EIATTR_SPARSE_MMA_MASK
	.align		4
.L_27:
        /*0088*/ 	.byte	0x03, 0x50
        /*008a*/ 	.short	0x0000


	//----- nvinfo : EIATTR_MAXREG_COUNT
	.align		4
        /*008c*/ 	.byte	0x03, 0x1b
        /*008e*/ 	.short	0x00ff


	//----- nvinfo : EIATTR_COOP_GROUP_MASK_REGIDS
	.align		4
        /*0090*/ 	.byte	0x04, 0x29
        /*0092*/ 	.short	(.L_29 - .L_28)


	//   ....[0]....
.L_28:
        /*0094*/ 	.word	0xffffffff


	//   ....[1]....
        /*0098*/ 	.word	0xffffffff


	//   ....[2]....
        /*009c*/ 	.word	0xffffffff


	//   ....[3]....
        /*00a0*/ 	.word	0xffffffff


	//   ....[4]....
        /*00a4*/ 	.word	0xffffffff


	//   ....[5]....
        /*00a8*/ 	.word	0xffffffff


	//   ....[6]....
        /*00ac*/ 	.word	0xffffffff


	//   ....[7]....
        /*00b0*/ 	.word	0xffffffff


	//   ....[8]....
        /*00b4*/ 	.word	0xffffffff


	//   ....[9]....
        /*00b8*/ 	.word	0xffffffff


	//   ....[10]....
        /*00bc*/ 	.word	0xffffffff


	//   ....[11]....
        /*00c0*/ 	.word	0xffffffff


	//----- nvinfo : EIATTR_COOP_GROUP_INSTR_OFFSETS
	.align		4
.L_29:
        /*00c4*/ 	.byte	0x04, 0x28
        /*00c6*/ 	.short	(.L_31 - .L_30)


	//   ....[0]....
.L_30:
        /*00c8*/ 	.word	0x00000a60


	//   ....[1]....
        /*00cc*/ 	.word	0x00000a70


	//   ....[2]....
        /*00d0*/ 	.word	0x00000a80


	//   ....[3]....
        /*00d4*/ 	.word	0x00000a90


	//   ....[4]....
        /*00d8*/ 	.word	0x00000ae0


	//   ....[5]....
        /*00dc*/ 	.word	0x00000af0


	//   ....[6]....
        /*00e0*/ 	.word	0x00000b00


	//   ....[7]....
        /*00e4*/ 	.word	0x00000b10


	//   ....[8]....
        /*00e8*/ 	.word	0x00000b60


	//   ....[9]....
        /*00ec*/ 	.word	0x00000b70


	//   ....[10]....
        /*00f0*/ 	.word	0x00000b80


	//   ....[11]....
        /*00f4*/ 	.word	0x00000b90


	//----- nvinfo : EIATTR_EXIT_INSTR_OFFSETS
	.align		4
.L_31:
        /*00f8*/ 	.byte	0x04, 0x1c
        /*00fa*/ 	.short	(.L_33 - .L_32)


	//   ....[0]....
.L_32:
        /*00fc*/ 	.word	0x00000d70


	//   ....[1]....
        /*0100*/ 	.word	0x00000da0


	//----- nvinfo : EIATTR_REQNTID
	.align		4
.L_33:
        /*0104*/ 	.byte	0x04, 0x10
        /*0106*/ 	.short	(.L_35 - .L_34)
.L_34:
        /*0108*/ 	.word	0x00000100
        /*010c*/ 	.word	0x00000001
        /*0110*/ 	.word	0x00000001


	//----- nvinfo : EIATTR_CBANK_PARAM_SIZE
	.align		4
.L_35:
        /*0114*/ 	.byte	0x03, 0x19
        /*0116*/ 	.short	0x0038


	//----- nvinfo : EIATTR_PARAM_CBANK
	.align		4
        /*0118*/ 	.byte	0x04, 0x0a
        /*011a*/ 	.short	(.L_37 - .L_36)
	.align		4
.L_36:
        /*011c*/ 	.word	index@(.nv.constant0.triton_per_fused__native_batch_norm_legit_no_training_mean_relu_14)
        /*0120*/ 	.short	0x0210
        /*0122*/ 	.short	0x0038


	//----- nvinfo : EIATTR_SW_WAR
	.align		4
.L_37:
        /*0124*/ 	.byte	0x04, 0x36
        /*0126*/ 	.short	(.L_39 - .L_38)
.L_38:
        /*0128*/ 	.word	0x00000008
.L_39:


//--------------------- .nv.callgraph             --------------------------
	.section	.nv.callgraph,"",@"SHT_CUDA_CALLGRAPH"
	.align	4
	.sectionentsize	8
	.align		4
        /*0000*/ 	.word	0x00000000
	.align		4
        /*0004*/ 	.word	0xffffffff
	.align		4
        /*0008*/ 	.word	0x00000000
	.align		4
        /*000c*/ 	.word	0xfffffffe
	.align		4
        /*0010*/ 	.word	0x00000000
	.align		4
        /*0014*/ 	.word	0xfffffffd
	.align		4
        /*0018*/ 	.word	0x00000000
	.align		4
        /*001c*/ 	.word	0xfffffffc


//--------------------- .nv.constant4             --------------------------
	.section	.nv.constant4,"a",@progbits
	.align	8
	.align		8
.nv.constant4:
        /*0000*/ 	.dword	_$_str
	.align		8
        /*0008*/ 	.dword	_$_str_$_2


//--------------------- .text.triton_per_fused__native_batch_norm_legit_no_training_mean_relu_14 --------------------------
	.section	.text.triton_per_fused__native_batch_norm_legit_no_training_mean_relu_14,"ax",@progbits
	.sectionflags	@"SHF_BARRIERS=1"
	.align	128
        .global         triton_per_fused__native_batch_norm_legit_no_training_mean_relu_14
        .type           triton_per_fused__native_batch_norm_legit_no_training_mean_relu_14,@function
        .size           triton_per_fused__native_batch_norm_legit_no_training_mean_relu_14,(.L_x_1 - triton_per_fused__native_batch_norm_legit_no_training_mean_relu_14)
        .other          triton_per_fused__native_batch_norm_legit_no_training_mean_relu_14,@"STO_CUDA_ENTRY STV_DEFAULT"
triton_per_fused__native_batch_norm_legit_no_training_mean_relu_14:
.text.triton_per_fused__native_batch_norm_legit_no_training_mean_relu_14:
[----:B------:R-:W0:Y:S02]  /*0000*/  LDC R1, c[0x0][0x28] ;  /* 0x00000a00ff017b82 */ /* 0x000e240000000800 */
[----:B------:R-:W1:Y:S01]  /*0010*/  S2R R22, SR_CTAID.X ;  /* 0x0000000000167919 */ /* 0x000e620000002500 */
[----:B------:R-:W2:Y:S01]  /*0020*/  LDC.64 R18, c[0x0][0x218] ;  /* 0x00008600ff127b82 */ /* 0x000ea20000000a00 */
[----:B------:R-:W-:Y:S02]  /*0030*/  CS2R R8, SRZ ;  /* 0x0000000000087805 */ /* 0x000fe4000001ff00 */
[----:B------:R-:W-:Y:S01]  /*0040*/  CS2R R10, SRZ ;  /* 0x00000000000a7805 */ /* 0x000fe2000001ff00 */
[----:B------:R-:W3:Y:S01]  /*0050*/  S2R R21, SR_TID.X ;  /* 0x0000000000157919 */ /* 0x000ee20000002100 */
[----:B------:R-:W-:-:S03]  /*0060*/  ULDC.64 UR6, c[0x0][0x208] ;  /* 0x0000820000067ab9 */ /* 0x000fc60000000a00 */
[----:B------:R-:W4:Y:S08]  /*0070*/  LDC.64 R26, c[0x0][0x220] ;  /* 0x00008800ff1a7b82 */ /* 0x000f300000000a00 */
[----:B------:R-:W5:Y:S01]  /*0080*/  LDC.64 R24, c[0x0][0x228] ;  /* 0x00008a00ff187b82 */ /* 0x000f620000000a00 */
[----:B-1----:R-:W-:Y:S02]  /*0090*/  IMAD.SHL.U32 R22, R22, 0x80, RZ ;  /* 0x0000008016167824 */ /* 0x002fe400078e00ff */
[----:B---3--:R-:W-:-:S05]  /*00a0*/  IMAD.SHL.U32 R23, R21, 0x4, RZ ;  /* 0x0000000415177824 */ /* 0x008fca00078e00ff */
[----:B------:R-:W-:Y:S02]  /*00b0*/  LOP3.LUT R28, R22, 0x7c, R23, 0xf8, !PT ;  /* 0x0000007c161c7812 */ /* 0x000fe400078ef817 */
[----:B------:R-:W-:Y:S02]  /*00c0*/  LOP3.LUT R4, R23, 0x380, RZ, 0xc0, !PT ;  /* 0x0000038017047812 */ /* 0x000fe400078ec0ff */
[----:B------:R-:W-:Y:S02]  /*00d0*/  SHF.R.S32.HI R5, RZ, 0x1f, R28 ;  /* 0x0000001fff057819 */ /* 0x000fe4000001141c */
[----:B------:R-:W-:Y:S02]  /*00e0*/  ISETP.GE.AND P0, PT, R28, 0x200, PT ;  /* 0x000002001c00780c */ /* 0x000fe40003f06270 */
[----:B------:R-:W-:-:S04]  /*00f0*/  LEA.HI R5, R5, R28, RZ, 0x7 ;  /* 0x0000001c05057211 */ /* 0x000fc800078f38ff */
[C---:B------:R-:W-:Y:S01]  /*0100*/  LOP3.LUT R17, R5.reuse, 0xffffff80, RZ, 0xc0, !PT ;  /* 0xffffff8005117812 */ /* 0x040fe200078ec0ff */
[----:B------:R-:W-:-:S03]  /*0110*/  IMAD.SHL.U32 R5, R5, 0x10, RZ ;  /* 0x0000001005057824 */ /* 0x000fc600078e00ff */
[----:B------:R-:W-:Y:S02]  /*0120*/  IADD3 R17, R28, -R17, RZ ;  /* 0x800000111c117210 */ /* 0x000fe40007ffe0ff */
[----:B------:R-:W-:-:S04]  /*0130*/  LOP3.LUT R5, R5, 0xfffff800, RZ, 0xc0, !PT ;  /* 0xfffff80005057812 */ /* 0x000fc800078ec0ff */
[----:B------:R-:W-:-:S05]  /*0140*/  IADD3 R5, R4, R5, R17 ;  /* 0x0000000504057210 */ /* 0x000fca0007ffe011 */
[C---:B------:R-:W-:Y:S02]  /*0150*/  VIADD R7, R5.reuse, 0x400 ;  /* 0x0000040005077836 */ /* 0x040fe40000000000 */
[----:B--2---:R-:W-:Y:S01]  /*0160*/  IMAD.WIDE R12, R5, 0x4, R18 ;  /* 0x00000004050c7825 */ /* 0x004fe200078e0212 */
[----:B------:R-:W-:-:S03]  /*0170*/  CS2R R4, SRZ ;  /* 0x0000000000047805 */ /* 0x000fc6000001ff00 */
[----:B------:R-:W-:Y:S01]  /*0180*/  IMAD.WIDE R18, R7, 0x4, R18 ;  /* 0x0000000407127825 */ /* 0x000fe200078e0212 */
[----:B------:R-:W-:-:S03]  /*0190*/  CS2R R6, SRZ ;  /* 0x0000000000067805 */ /* 0x000fc6000001ff00 */
[C---:B----4-:R-:W-:Y:S01]  /*01a0*/  IMAD.WIDE R26, R17.reuse, 0x4, R26 ;  /* 0x00000004111a7825 */ /* 0x050fe200078e021a */
[----:B------:R1:W2:Y:S03]  /*01b0*/  @!P0 LDG.E.128 R8, desc[UR6][R18.64] ;  /* 0x0000000612088981 */ /* 0x0002a6000c1e1d00 */
[----:B-----5:R-:W-:Y:S01]  /*01c0*/  IMAD.WIDE R24, R17, 0x4, R24 ;  /* 0x0000000411187825 */ /* 0x020fe200078e0218 */
[----:B------:R-:W-:Y:S01]  /*01d0*/  CS2R R16, SRZ ;  /* 0x0000000000107805 */ /* 0x000fe2000001ff00 */
[----:B------:R3:W4:Y:S01]  /*01e0*/  @!P0 LDG.E.128 R4, desc[UR6][R12.64] ;  /* 0x000000060c048981 */ /* 0x000722000c1e1d00 */
[----:B-1----:R-:W-:-:S06]  /*01f0*/  CS2R R18, SRZ ;  /* 0x0000000000127805 */ /* 0x002fcc000001ff00 */
[----:B------:R-:W5:Y:S01]  /*0200*/  @!P0 LDG.E.EL.128 R16, desc[UR6][R24.64] ;  /* 0x0000000618108981 */ /* 0x000f62000c2e1d00 */
[----:B---3--:R-:W-:Y:S02]  /*0210*/  CS2R R12, SRZ ;  /* 0x00000000000c7805 */ /* 0x008fe4000001ff00 */
[----:B------:R-:W-:-:S06]  /*0220*/  CS2R R14, SRZ ;  /* 0x00000000000e7805 */ /* 0x000fcc000001ff00 */
[----:B------:R1:W3:Y:S01]  /*0230*/  @!P0 LDG.E.EL.128 R12, desc[UR6][R26.64] ;  /* 0x000000061a0c8981 */ /* 0x0002e2000c2e1d00 */
[----:B------:R-:W-:-:S04]  /*0240*/  SHF.R.S32.HI R29, RZ, 0x1f, R28 ;  /* 0x0000001fff1d7819 */ /* 0x000fc8000001141c */
[----:B------:R-:W-:Y:S02]  /*0250*/  LEA.HI R28, R29, R28, RZ, 0x7 ;  /* 0x0000001c1d1c7211 */ /* 0x000fe400078f38ff */
[----:B-1----:R-:W-:Y:S02]  /*0260*/  LOP3.LUT R26, R22, 0x7c, R23, 0xf8, !PT ;  /* 0x0000007c161a7812 */ /* 0x002fe400078ef817 */
[----:B------:R-:W-:Y:S01]  /*0270*/  LOP3.LUT R27, R28, 0xffffff80, RZ, 0xc0, !PT ;  /* 0xffffff801c1b7812 */ /* 0x000fe200078ec0ff */
[----:B-----5:R-:W-:Y:S01]  /*0280*/  FADD R16, R16, 9.9999997473787516356e-06 ;  /* 0x3727c5ac10107421 */ /* 0x020fe20000000000 */
[----:B------:R-:W-:-:S05]  /*0290*/  FADD R19, R19, 9.9999997473787516356e-06 ;  /* 0x3727c5ac13137421 */ /* 0x000fca0000000000 */
[----:B------:R-:W1:Y:S01]  /*02a0*/  MUFU.SQRT R16, R16 ;  /* 0x0000001000107308 */ /* 0x000e620000002000 */
[----:B------:R-:W-:Y:S01]  /*02b0*/  FADD R17, R17, 9.9999997473787516356e-06 ;  /* 0x3727c5ac11117421 */ /* 0x000fe20000000000 */
[----:B------:R-:W-:Y:S01]  /*02c0*/  FADD R18, R18, 9.9999997473787516356e-06 ;  /* 0x3727c5ac12127421 */ /* 0x000fe20000000000 */
[----:B----4-:R-:W-:-:S05]  /*02d0*/  SEL R23, R4, RZ, !P0 ;  /* 0x000000ff04177207 */ /* 0x010fca0004000000 */
[----:B------:R-:W4:Y:S01]  /*02e0*/  MUFU.SQRT R19, R19 ;  /* 0x0000001300137308 */ /* 0x000f220000002000 */
[----:B---3--:R-:W-:Y:S01]  /*02f0*/  FADD R4, R23, -R12 ;  /* 0x8000000c17047221 */ /* 0x008fe20000000000 */
[----:B------:R-:W-:Y:S01]  /*0300*/  HFMA2.MMA R23, -RZ, RZ, 1.625, 0 ;  /* 0x3e800000ff177435 */ /* 0x000fe200000001ff */
[----:B-1----:R-:W-:-:S05]  /*0310*/  FSETP.GT.AND P6, PT, R16, 8.50705917302346158658e+37, PT ;  /* 0x7e8000001000780b */ /* 0x002fca0003fc4000 */
[----:B------:R1:W3:Y:S01]  /*0320*/  MUFU.SQRT R29, R17 ;  /* 0x00000011001d7308 */ /* 0x0002e20000002000 */
[----:B------:R-:W-:-:S07]  /*0330*/  FSETP.GEU.AND P1, PT, R16, 1.175494350822287508e-38, PT ;  /* 0x008000001000780b */ /* 0x000fce0003f2e000 */
[----:B------:R-:W5:Y:S01]  /*0340*/  MUFU.SQRT R24, R18 ;  /* 0x0000001200187308 */ /* 0x000f620000002000 */
[----:B--2---:R-:W-:Y:S02]  /*0350*/  SEL R25, R8, RZ, !P0 ;  /* 0x000000ff08197207 */ /* 0x004fe40004000000 */
[----:B----4-:R-:W-:-:S03]  /*0360*/  FSETP.GT.AND P4, PT, R19, 8.50705917302346158658e+37, PT ;  /* 0x7e8000001300780b */ /* 0x010fc60003f84000 */
[----:B-1----:R-:W-:Y:S01]  /*0370*/  FADD R17, R25, -R12 ;  /* 0x8000000c19117221 */ /* 0x002fe20000000000 */
[----:B------:R-:W-:Y:S01]  /*0380*/  SEL R12, R5, RZ, !P0 ;  /* 0x000000ff050c7207 */ /* 0x000fe20004000000 */
[----:B------:R-:W-:Y:S01]  /*0390*/  @P6 FMUL R16, R16, 0.25 ;  /* 0x3e80000010106820 */ /* 0x000fe20000400000 */
[----:B------:R-:W-:Y:S02]  /*03a0*/  FSEL R5, R23, 1, P6 ;  /* 0x3f80000017057808 */ /* 0x000fe40003000000 */
[----:B---3--:R-:W-:Y:S02]  /*03b0*/  FSETP.GT.AND P2, PT, R29, 8.50705917302346158658e+37, PT ;  /* 0x7e8000001d00780b */ /* 0x008fe40003f44000 */
[----:B------:R-:W-:Y:S02]  /*03c0*/  FSETP.GEU.AND P5, PT, R19, 1.175494350822287508e-38, PT ;  /* 0x008000001300780b */ /* 0x000fe40003fae000 */
[----:B-----5:R-:W-:Y:S01]  /*03d0*/  FSETP.GT.AND P6, PT, R24, 8.50705917302346158658e+37, PT ;  /* 0x7e8000001800780b */ /* 0x020fe20003fc4000 */
[----:B------:R-:W-:Y:S01]  /*03e0*/  @!P1 FMUL R16, R16, 16777216 ;  /* 0x4b80000010109820 */ /* 0x000fe20000400000 */
[----:B------:R-:W-:Y:S01]  /*03f0*/  @!P1 FMUL R5, R5, 16777216 ;  /* 0x4b80000005059820 */ /* 0x000fe20000400000 */
[----:B------:R-:W-:Y:S01]  /*0400*/  FSETP.GEU.AND P3, PT, R29, 1.175494350822287508e-38, PT ;  /* 0x008000001d00780b */ /* 0x000fe20003f6e000 */
[----:B------:R-:W-:Y:S01]  /*0410*/  IMAD.IADD R8, R26, 0x1, -R27 ;  /* 0x000000011a087824 */ /* 0x000fe200078e0a1b */
[----:B------:R-:W-:-:S02]  /*0420*/  FSETP.GEU.AND P1, PT, R24, 1.175494350822287508e-38, PT ;  /* 0x008000001800780b */ /* 0x000fc40003f2e000 */
[----:B------:R-:W-:Y:S02]  /*0430*/  SEL R26, R7, RZ, !P0 ;  /* 0x000000ff071a7207 */ /* 0x000fe40004000000 */
[----:B------:R-:W-:Y:S02]  /*0440*/  SEL R18, R9, RZ, !P0 ;  /* 0x000000ff09127207 */ /* 0x000fe40004000000 */
[----:B------:R-:W-:Y:S01]  /*0450*/  SEL R7, R10, RZ, !P0 ;  /* 0x000000ff0a077207 */ /* 0x000fe20004000000 */
[----:B------:R-:W-:Y:S01]  /*0460*/  @P4 FMUL R19, R19, 0.25 ;  /* 0x3e80000013134820 */ /* 0x000fe20000400000 */
[----:B------:R-:W-:Y:S01]  /*0470*/  SEL R25, R6, RZ, !P0 ;  /* 0x000000ff06197207 */ /* 0x000fe20004000000 */
[--C-:B------:R-:W-:Y:S01]  /*0480*/  FADD R12, R12, -R13.reuse ;  /* 0x8000000d0c0c7221 */ /* 0x100fe20000000000 */
[----:B------:R-:W-:Y:S01]  /*0490*/  SEL R10, R11, RZ, !P0 ;  /* 0x000000ff0b0a7207 */ /* 0x000fe20004000000 */
[----:B------:R-:W-:Y:S01]  /*04a0*/  FADD R13, R18, -R13 ;  /* 0x8000000d120d7221 */ /* 0x000fe20000000000 */
[----:B------:R-:W-:Y:S01]  /*04b0*/  FADD R18, R7, -R14 ;  /* 0x8000000e07127221 */ /* 0x000fe20000000000 */
[----:B------:R-:W-:Y:S01]  /*04c0*/  @P2 FMUL R29, R29, 0.25 ;  /* 0x3e8000001d1d2820 */ /* 0x000fe20000400000 */
[----:B------:R1:W2:Y:S01]  /*04d0*/  MUFU.RCP R6, R16 ;  /* 0x0000001000067308 */ /* 0x0002a20000001000 */
[----:B------:R-:W-:Y:S01]  /*04e0*/  @P6 FMUL R24, R24, 0.25 ;  /* 0x3e80000018186820 */ /* 0x000fe20000400000 */
[--C-:B------:R-:W-:Y:S01]  /*04f0*/  FADD R7, R26, -R15.reuse ;  /* 0x8000000f1a077221 */ /* 0x100fe20000000000 */
[----:B------:R-:W-:Y:S01]  /*0500*/  @!P5 FMUL R19, R19, 16777216 ;  /* 0x4b8000001313d820 */ /* 0x000fe20000400000 */
[----:B------:R-:W-:-:S02]  /*0510*/  FADD R26, R10, -R15 ;  /* 0x8000000f0a1a7221 */ /* 0x000fc40000000000 */
[----:B------:R-:W3:Y:S01]  /*0520*/  LDC.64 R10, c[0x0][0x230] ;  /* 0x00008c00ff0a7b82 */ /* 0x000ee20000000a00 */
[----:B-1----:R-:W-:Y:S01]  /*0530*/  FADD R16, R25, -R14 ;  /* 0x8000000e19107221 */ /* 0x002fe20000000000 */
[----:B------:R-:W-:Y:S01]  /*0540*/  @!P3 FMUL R29, R29, 16777216 ;  /* 0x4b8000001d1db820 */ /* 0x000fe20000400000 */
[----:B------:R-:W-:-:S05]  /*0550*/  @!P1 FMUL R24, R24, 16777216 ;  /* 0x4b80000018189820 */ /* 0x000fca0000400000 */
[----:B------:R-:W1:Y:S01]  /*0560*/  LDC.64 R14, c[0x0][0x238] ;  /* 0x00008e00ff0e7b82 */ /* 0x000e620000000a00 */
[----:B------:R-:W4:Y:S01]  /*0570*/  MUFU.RCP R19, R19 ;  /* 0x0000001300137308 */ /* 0x000f220000001000 */
[----:B------:R-:W-:Y:S01]  /*0580*/  FSEL R9, R23, 1, P4 ;  /* 0x3f80000017097808 */ /* 0x000fe20002000000 */
[----:B--2---:R-:W-:-:S06]  /*0590*/  FMUL R6, R6, R5 ;  /* 0x0000000506067220 */ /* 0x004fcc0000400000 */
[----:B------:R-:W2:Y:S01]  /*05a0*/  MUFU.RCP R29, R29 ;  /* 0x0000001d001d7308 */ /* 0x000ea20000001000 */
[----:B------:R-:W-:-:S07]  /*05b0*/  FSEL R28, R23, 1, P2 ;  /* 0x3f800000171c7808 */ /* 0x000fce0001000000 */
[----:B------:R-:W5:Y:S01]  /*05c0*/  MUFU.RCP R24, R24 ;  /* 0x0000001800187308 */ /* 0x000f620000001000 */
[----:B------:R-:W-:Y:S01]  /*05d0*/  FSEL R5, R23, 1, P6 ;  /* 0x3f80000017057808 */ /* 0x000fe20003000000 */
[----:B------:R-:W-:Y:S01]  /*05e0*/  @!P5 FMUL R9, R9, 16777216 ;  /* 0x4b8000000909d820 */ /* 0x000fe20000400000 */
[----:B------:R-:W-:-:S03]  /*05f0*/  @!P3 FMUL R28, R28, 16777216 ;  /* 0x4b8000001c1cb820 */ /* 0x000fc60000400000 */
[----:B------:R-:W-:Y:S01]  /*0600*/  @!P1 FMUL R5, R5, 16777216 ;  /* 0x4b80000005059820 */ /* 0x000fe20000400000 */
[----:B----4-:R-:W-:Y:S01]  /*0610*/  FMUL R9, R19, R9 ;  /* 0x0000000913097220 */ /* 0x010fe20000400000 */
[----:B--2---:R-:W-:Y:S01]  /*0620*/  FMUL R23, R29, R28 ;  /* 0x0000001c1d177220 */ /* 0x004fe20000400000 */
[C---:B------:R-:W-:Y:S01]  /*0630*/  FMUL R17, R6.reuse, R17 ;  /* 0x0000001106117220 */ /* 0x040fe20000400000 */
[----:B------:R-:W-:Y:S01]  /*0640*/  FMUL R25, R6, R4 ;  /* 0x0000000406197220 */ /* 0x000fe20000400000 */
[----:B------:R-:W-:Y:S01]  /*0650*/  FMUL R26, R9, R26 ;  /* 0x0000001a091a7220 */ /* 0x000fe20000400000 */
[----:B---3--:R-:W-:Y:S01]  /*0660*/  IMAD.WIDE R28, R8, 0x4, R10 ;  /* 0x00000004081c7825 */ /* 0x008fe200078e020a */
[----:B------:R-:W-:-:S03]  /*0670*/  CS2R R10, SRZ ;  /* 0x00000000000a7805 */ /* 0x000fc6000001ff00 */
[----:B-----5:R-:W-:Y:S01]  /*0680*/  FMUL R19, R24, R5 ;  /* 0x0000000518137220 */ /* 0x020fe20000400000 */
[----:B------:R-:W-:Y:S01]  /*0690*/  FMUL R24, R9, R7 ;  /* 0x0000000709187220 */ /* 0x000fe20000400000 */
[----:B-1----:R-:W-:Y:S01]  /*06a0*/  IMAD.WIDE R14, R8, 0x4, R14 ;  /* 0x00000004080e7825 */ /* 0x002fe200078e020e */
[----:B------:R-:W-:Y:S02]  /*06b0*/  CS2R R4, SRZ ;  /* 0x0000000000047805 */ /* 0x000fe4000001ff00 */
[----:B------:R-:W-:Y:S02]  /*06c0*/  CS2R R6, SRZ ;  /* 0x0000000000067805 */ /* 0x000fe4000001ff00 */
[----:B------:R-:W-:-:S04]  /*06d0*/  CS2R R8, SRZ ;  /* 0x0000000000087805 */ /* 0x000fc8000001ff00 */
[----:B------:R-:W2:Y:S04]  /*06e0*/  @!P0 LDG.E.EL.128 R4, desc[UR6][R28.64] ;  /* 0x000000061c048981 */ /* 0x000ea8000c2e1d00 */
[----:B------:R-:W2:Y:S01]  /*06f0*/  @!P0 LDG.E.EL.128 R8, desc[UR6][R14.64] ;  /* 0x000000060e088981 */ /* 0x000ea2000c2e1d00 */
[C---:B------:R-:W-:Y:S01]  /*0700*/  FMUL R13, R23.reuse, R13 ;  /* 0x0000000d170d7220 */ /* 0x040fe20000400000 */
[----:B------:R-:W-:Y:S01]  /*0710*/  FMUL R12, R23, R12 ;  /* 0x0000000c170c7220 */ /* 0x000fe20000400000 */
[C---:B------:R-:W-:Y:S01]  /*0720*/  FMUL R23, R19.reuse, R18 ;  /* 0x0000001213177220 */ /* 0x040fe20000400000 */
[----:B------:R-:W-:Y:S01]  /*0730*/  FMUL R19, R19, R16 ;  /* 0x0000001013137220 */ /* 0x000fe20000400000 */
[----:B------:R-:W1:Y:S01]  /*0740*/  S2UR UR5, SR_CgaCtaId ;  /* 0x00000000000579c3 */ /* 0x000e620000008800 */
[----:B------:R-:W-:-:S02]  /*0750*/  UMOV UR4, 0x400 ;  /* 0x0000040000047882 */ /* 0x000fc40000000000 */
[----:B-1----:R-:W-:Y:S01]  /*0760*/  UPRMT UR4, UR5, 0x654, UR4 ;  /* 0x0000065405047896 */ /* 0x002fe20008000004 */
[-CC-:B--2---:R-:W-:Y:S01]  /*0770*/  FFMA R19, R19, R6.reuse, R10.reuse ;  /* 0x0000000613137223 */ /* 0x184fe2000000000a */
[----:B------:R-:W-:Y:S01]  /*0780*/  FFMA R23, R23, R6, R10 ;  /* 0x0000000617177223 */ /* 0x000fe2000000000a */
[-CC-:B------:R-:W-:Y:S01]  /*0790*/  FFMA R25, R25, R4.reuse, R8.reuse ;  /* 0x0000000419197223 */ /* 0x180fe20000000008 */
[----:B------:R-:W-:Y:S01]  /*07a0*/  FFMA R17, R17, R4, R8 ;  /* 0x0000000411117223 */ /* 0x000fe20000000008 */
[----:B------:R-:W-:Y:S01]  /*07b0*/  FFMA R13, R13, R5, R9 ;  /* 0x000000050d0d7223 */ /* 0x000fe20000000009 */
[----:B------:R-:W-:Y:S02]  /*07c0*/  FSETP.GEU.AND P4, PT, R19, RZ, PT ;  /* 0x000000ff1300720b */ /* 0x000fe40003f8e000 */
[----:B------:R-:W-:Y:S02]  /*07d0*/  FSETP.GEU.AND P1, PT, R23, RZ, PT ;  /* 0x000000ff1700720b */ /* 0x000fe40003f2e000 */
[----:B------:R-:W-:-:S02]  /*07e0*/  FSEL R19, R19, RZ, P4 ;  /* 0x000000ff13137208 */ /* 0x000fc40002000000 */
[----:B------:R-:W-:Y:S01]  /*07f0*/  FSEL R6, R23, RZ, P1 ;  /* 0x000000ff17067208 */ /* 0x000fe20000800000 */
[----:B------:R-:W-:Y:S01]  /*0800*/  FFMA R12, R12, R5, R9 ;  /* 0x000000050c0c7223 */ /* 0x000fe20000000009 */
[----:B------:R-:W-:Y:S01]  /*0810*/  FSETP.GEU.AND P3, PT, R17, RZ, PT ;  /* 0x000000ff1100720b */ /* 0x000fe20003f6e000 */
[-CC-:B------:R-:W-:Y:S01]  /*0820*/  FFMA R24, R24, R7.reuse, R11.reuse ;  /* 0x0000000718187223 */ /* 0x180fe2000000000b */
[----:B------:R-:W-:Y:S01]  /*0830*/  FSETP.GEU.AND P6, PT, R25, RZ, PT ;  /* 0x000000ff1900720b */ /* 0x000fe20003fce000 */
[----:B------:R-:W-:Y:S01]  /*0840*/  FFMA R26, R26, R7, R11 ;  /* 0x000000071a1a7223 */ /* 0x000fe2000000000b */
[----:B------:R-:W-:Y:S01]  /*0850*/  FSETP.GEU.AND P2, PT, R13, RZ, PT ;  /* 0x000000ff0d00720b */ /* 0x000fe20003f4e000 */
[----:B------:R-:W-:Y:S01]  /*0860*/  FADD R19, R19, R6 ;  /* 0x0000000613137221 */ /* 0x000fe20000000000 */
[----:B------:R-:W-:Y:S01]  /*0870*/  FSEL R4, R17, RZ, P3 ;  /* 0x000000ff11047208 */ /* 0x000fe20001800000 */
[----:B------:R-:W-:Y:S01]  /*0880*/  IMAD.SHL.U32 R6, R21, 0x4, RZ ;  /* 0x0000000415067824 */ /* 0x000fe200078e00ff */
[----:B------:R-:W-:-:S02]  /*0890*/  FSEL R25, R25, RZ, P6 ;  /* 0x000000ff19197208 */ /* 0x000fc40003000000 */
[----:B------:R-:W-:Y:S02]  /*08a0*/  FSEL R13, R13, RZ, P2 ;  /* 0x000000ff0d0d7208 */ /* 0x000fe40001000000 */
[----:B------:R-:W-:Y:S02]  /*08b0*/  FSETP.GEU.AND P5, PT, R12, RZ, PT ;  /* 0x000000ff0c00720b */ /* 0x000fe40003fae000 */
[----:B------:R-:W-:Y:S02]  /*08c0*/  FSETP.GEU.AND P1, PT, R26, RZ, PT ;  /* 0x000000ff1a00720b */ /* 0x000fe40003f2e000 */
[----:B------:R-:W-:Y:S01]  /*08d0*/  FSETP.GEU.AND P2, PT, R24, RZ, PT ;  /* 0x000000ff1800720b */ /* 0x000fe20003f4e000 */
[----:B------:R-:W-:Y:S01]  /*08e0*/  FADD R25, R25, R4 ;  /* 0x0000000419197221 */ /* 0x000fe20000000000 */
[----:B------:R-:W-:Y:S02]  /*08f0*/  FSEL R12, R12, RZ, P5 ;  /* 0x000000ff0c0c7208 */ /* 0x000fe40002800000 */
[----:B------:R-:W-:-:S02]  /*0900*/  LOP3.LUT R4, R6, 0x7c, RZ, 0xc0, !PT ;  /* 0x0000007c06047812 */ /* 0x000fc400078ec0ff */
[----:B------:R-:W-:Y:S02]  /*0910*/  FSEL R7, R26, RZ, P1 ;  /* 0x000000ff1a077208 */ /* 0x000fe40000800000 */
[----:B------:R-:W-:Y:S01]  /*0920*/  FSEL R24, R24, RZ, P2 ;  /* 0x000000ff18187208 */ /* 0x000fe20001000000 */
[----:B------:R-:W-:Y:S01]  /*0930*/  FADD R12, R12, R13 ;  /* 0x0000000d0c0c7221 */ /* 0x000fe20000000000 */
[----:B------:R-:W-:Y:S01]  /*0940*/  IMAD.SHL.U32 R5, R4, 0x20, RZ ;  /* 0x0000002004057824 */ /* 0x000fe200078e00ff */
[----:B------:R-:W-:Y:S02]  /*0950*/  SHF.R.U32.HI R8, RZ, 0x3, R21 ;  /* 0x00000003ff087819 */ /* 0x000fe40000011615 */
[----:B------:R-:W-:Y:S01]  /*0960*/  FADD R7, R24, R7 ;  /* 0x0000000718077221 */ /* 0x000fe20000000000 */
[----:B------:R-:W-:Y:S02]  /*0970*/  SEL R25, R25, RZ, !P0 ;  /* 0x000000ff19197207 */ /* 0x000fe40004000000 */
[----:B------:R-:W-:-:S02]  /*0980*/  LOP3.LUT R8, R5, 0x1c, R8, 0xf8, !PT ;  /* 0x0000001c05087812 */ /* 0x000fc400078ef808 */
[----:B------:R-:W-:Y:S02]  /*0990*/  SEL R9, R12, RZ, !P0 ;  /* 0x000000ff0c097207 */ /* 0x000fe40004000000 */
[----:B------:R-:W-:Y:S02]  /*09a0*/  SEL R19, R19, RZ, !P0 ;  /* 0x000000ff13137207 */ /* 0x000fe40004000000 */
[----:B------:R-:W-:Y:S01]  /*09b0*/  SEL R7, R7, RZ, !P0 ;  /* 0x000000ff07077207 */ /* 0x000fe20004000000 */
[----:B------:R-:W-:Y:S04]  /*09c0*/  STS [R8+UR4], R25 ;  /* 0x0000001908007988 */ /* 0x000fe80008000804 */
[----:B------:R-:W-:Y:S04]  /*09d0*/  STS [R8+UR4+0x20], R9 ;  /* 0x0000200908007988 */ /* 0x000fe80008000804 */
[----:B------:R-:W-:Y:S04]  /*09e0*/  STS [R8+UR4+0x40], R19 ;  /* 0x0000401308007988 */ /* 0x000fe80008000804 */
[----:B------:R-:W-:Y:S01]  /*09f0*/  STS [R8+UR4+0x60], R7 ;  /* 0x0000600708007988 */ /* 0x000fe20008000804 */
[----:B------:R-:W-:Y:S01]  /*0a00*/  BAR.SYNC.DEFER_BLOCKING 0x0 ;  /* 0x0000000000007b1d */ /* 0x000fe20000010000 */
[----:B------:R-:W-:-:S13]  /*0a10*/  ISETP.GE.AND P1, PT, R21, 0x400, PT ;  /* 0x000004001500780c */ /* 0x000fda0003f26270 */
[----:B------:R-:W1:Y:S04]  /*0a20*/  @!P1 LDS R20, [R6+UR4] ;  /* 0x0000000406149984 */ /* 0x000e680008000800 */
[----:B------:R-:W2:Y:S04]  /*0a30*/  @!P1 LDS R3, [R6+UR4+0x400] ;  /* 0x0004000406039984 */ /* 0x000ea80008000800 */
[----:B------:R-:W3:Y:S04]  /*0a40*/  @!P1 LDS R2, [R6+UR4+0x800] ;  /* 0x0008000406029984 */ /* 0x000ee80008000800 */
[----:B------:R-:W4:Y:S04]  /*0a50*/  @!P1 LDS R0, [R6+UR4+0xc00] ;  /* 0x000c000406009984 */ /* 0x000f280008000800 */
[----:B-1----:R-:W1:Y:S04]  /*0a60*/  SHFL.BFLY PT, R11, R20, 0x4, 0x1f ;  /* 0x0c801f00140b7f89 */ /* 0x002e6800000e0000 */
[----:B--2---:R-:W2:Y:S04]  /*0a70*/  SHFL.BFLY PT, R10, R3, 0x4, 0x1f ;  /* 0x0c801f00030a7f89 */ /* 0x004ea800000e0000 */
[----:B---3--:R-:W3:Y:S04]  /*0a80*/  SHFL.BFLY PT, R13, R2, 0x4, 0x1f ;  /* 0x0c801f00020d7f89 */ /* 0x008ee800000e0000 */
[----:B----4-:R-:W4:Y:S01]  /*0a90*/  SHFL.BFLY PT, R9, R0, 0x4, 0x1f ;  /* 0x0c801f0000097f89 */ /* 0x010f2200000e0000 */
[----:B-1----:R-:W-:Y:S01]  /*0aa0*/  FADD R11, R20, R11 ;  /* 0x0000000b140b7221 */ /* 0x002fe20000000000 */
[----:B--2---:R-:W-:Y:S01]  /*0ab0*/  FADD R10, R3, R10 ;  /* 0x0000000a030a7221 */ /* 0x004fe20000000000 */
[----:B---3--:R-:W-:Y:S01]  /*0ac0*/  FADD R13, R2, R13 ;  /* 0x0000000d020d7221 */ /* 0x008fe20000000000 */
[----:B----4-:R-:W-:-:S02]  /*0ad0*/  FADD R14, R0, R9 ;  /* 0x00000009000e7221 */ /* 0x010fc40000000000 */
[----:B------:R-:W1:Y:S04]  /*0ae0*/  SHFL.BFLY PT, R8, R11, 0x2, 0x1f ;  /* 0x0c401f000b087f89 */ /* 0x000e6800000e0000 */
[----:B------:R-:W2:Y:S04]  /*0af0*/  SHFL.BFLY PT, R7, R10, 0x2, 0x1f ;  /* 0x0c401f000a077f89 */ /* 0x000ea800000e0000 */
[----:B------:R-:W3:Y:S04]  /*0b00*/  SHFL.BFLY PT, R12, R13, 0x2, 0x1f ;  /* 0x0c401f000d0c7f89 */ /* 0x000ee800000e0000 */
[----:B------:R-:W4:Y:S01]  /*0b10*/  SHFL.BFLY PT, R9, R14, 0x2, 0x1f ;  /* 0x0c401f000e097f89 */ /* 0x000f2200000e0000 */
        /* <DEDUP_REMOVED lines=8> */
[----:B------:R-:W-:-:S04]  /*0ba0*/  LOP3.LUT P0, RZ, R21, 0x7, RZ, 0xc0, !PT ;  /* 0x0000000715ff7812 */ /* 0x000fc8000780c0ff */
[----:B------:R-:W-:Y:S01]  /*0bb0*/  ISETP.LT.AND P0, PT, R21, 0x400, !P0 ;  /* 0x000004001500780c */ /* 0x000fe20004701270 */
[----:B-1----:R-:W-:Y:S01]  /*0bc0*/  FADD R3, R8, R3 ;  /* 0x0000000308037221 */ /* 0x002fe20000000000 */
[----:B--2---:R-:W-:Y:S01]  /*0bd0*/  FADD R13, R7, R0 ;  /* 0x00000000070d7221 */ /* 0x004fe20000000000 */
[----:B---3--:R-:W-:Y:S01]  /*0be0*/  FADD R15, R12, R9 ;  /* 0x000000090c0f7221 */ /* 0x008fe20000000000 */
[----:B----4-:R-:W-:-:S09]  /*0bf0*/  FADD R17, R2, R11 ;  /* 0x0000000b02117221 */ /* 0x010fd20000000000 */
[----:B------:R1:W-:Y:S04]  /*0c00*/  @P0 STS [R6+UR4], R3 ;  /* 0x0000000306000988 */ /* 0x0003e80008000804 */
[----:B------:R-:W-:Y:S04]  /*0c10*/  @P0 STS [R6+UR4+0x400], R13 ;  /* 0x0004000d06000988 */ /* 0x000fe80008000804 */
[----:B------:R-:W-:Y:S01]  /*0c20*/  @P0 STS [R6+UR4+0x800], R15 ;  /* 0x0008000f06000988 */ /* 0x000fe20008000804 */
[----:B------:R-:W-:Y:S01]  /*0c30*/  IADD3 R7, R5, UR4, RZ ;  /* 0x0000000405077c10 */ /* 0x000fe2000fffe0ff */
[----:B-1----:R-:W1:Y:S02]  /*0c40*/  LDC.64 R2, c[0x0][0x210] ;  /* 0x00008400ff027b82 */ /* 0x002e640000000a00 */
[----:B------:R-:W-:Y:S06]  /*0c50*/  @P0 STS [R6+UR4+0xc00], R17 ;  /* 0x000c001106000988 */ /* 0x000fec0008000804 */
[----:B------:R-:W-:Y:S06]  /*0c60*/  BAR.SYNC.DEFER_BLOCKING 0x0 ;  /* 0x0000000000007b1d */ /* 0x000fec0000010000 */
[----:B------:R-:W-:Y:S04]  /*0c70*/  LDS R8, [R5+UR4] ;  /* 0x0000000405087984 */ /* 0x000fe80008000800 */
[----:B------:R-:W-:Y:S04]  /*0c80*/  LDS R9, [R5+UR4+0x20] ;  /* 0x0000200405097984 */ /* 0x000fe80008000800 */
[----:B------:R-:W-:Y:S04]  /*0c90*/  LDS R10, [R5+UR4+0x40] ;  /* 0x00004004050a7984 */ /* 0x000fe80008000800 */
[----:B------:R-:W2:Y:S01]  /*0ca0*/  LDS R11, [R5+UR4+0x60] ;  /* 0x00006004050b7984 */ /* 0x000ea20008000800 */
[----:B------:R-:W-:Y:S01]  /*0cb0*/  IMAD R7, R4, -0x1c, R7 ;  /* 0xffffffe404077824 */ /* 0x000fe200078e0207 */
[----:B------:R-:W-:Y:S01]  /*0cc0*/  BAR.SYNC.DEFER_BLOCKING 0x0 ;  /* 0x0000000000007b1d */ /* 0x000fe20000010000 */
[----:B------:R-:W-:-:S04]  /*0cd0*/  LOP3.LUT R0, R21, 0x7f, RZ, 0xc0, !PT ;  /* 0x0000007f15007812 */ /* 0x000fc800078ec0ff */
[----:B------:R-:W-:Y:S01]  /*0ce0*/  LEA R0, R0, UR4, 0x2 ;  /* 0x0000000400007c11 */ /* 0x000fe2000f8e10ff */
[----:B--2---:R2:W-:Y:S02]  /*0cf0*/  STS.128 [R7], R8 ;  /* 0x0000000807007388 */ /* 0x0045e40000000c00 */
[----:B------:R-:W-:Y:S01]  /*0d00*/  BAR.SYNC.DEFER_BLOCKING 0x0 ;  /* 0x0000000000007b1d */ /* 0x000fe20000010000 */
[----:B------:R-:W-:Y:S02]  /*0d10*/  LOP3.LUT P0, RZ, R21, 0x80, RZ, 0xc0, !PT ;  /* 0x0000008015ff7812 */ /* 0x000fe4000780c0ff */
[----:B------:R-:W-:-:S04]  /*0d20*/  LOP3.LUT R21, R22, 0x7f, R21, 0xf8, !PT ;  /* 0x0000007f16157812 */ /* 0x000fc800078ef815 */
[C---:B------:R-:W-:Y:S01]  /*0d30*/  ISETP.LT.AND P0, PT, R21.reuse, 0x200, !P0 ;  /* 0x000002001500780c */ /* 0x040fe20004701270 */
[----:B------:R-:W3:Y:S01]  /*0d40*/  LDS R0, [R0] ;  /* 0x0000000000007984 */ /* 0x000ee20000000800 */
[----:B-1----:R-:W-:Y:S01]  /*0d50*/  IMAD.WIDE R2, R21, 0x4, R2 ;  /* 0x0000000415027825 */ /* 0x002fe200078e0202 */
[----:B------:R-:W-:Y:S10]  /*0d60*/  BAR.SYNC.DEFER_BLOCKING 0x0 ;  /* 0x0000000000007b1d */ /* 0x000ff40000010000 */
[----:B--2---:R-:W-:Y:S05]  /*0d70*/  @!P0 EXIT ;  /* 0x000000000000894d */ /* 0x004fea0003800000 */
[----:B---3--:R-:W-:-:S05]  /*0d80*/  FMUL R5, R0, 0.0625 ;  /* 0x3d80000000057820 */ /* 0x008fca0000400000 */
[----:B------:R-:W-:Y:S01]  /*0d90*/  STG.E desc[UR6][R2.64], R5 ;  /* 0x0000000502007986 */ /* 0x000fe2000c101906 */
[----:B------:R-:W-:Y:S05]  /*0da0*/  EXIT ;  /* 0x000000000000794d */ /* 0x000fea0003800000 */
.L_x_0:
[----:B------:R-:W-:-:S00]  /*0db0*/  BRA `(.L_x_0) ;  /* 0xfffffffc00fc7947 */ /* 0x000fc0000383ffff */
[----:B------:R-:W-:-:S00]  /*0dc0*/  NOP ;  /* 0x0000000000007918 */ /* 0x000fc00000000000 */
        /* <DEDUP_REMOVED lines=11> */
.L_x_1:


//--------------------- .nv.global.init           --------------------------
	.section	.nv.global.init,"aw",@progbits
.nv.global.init:
	.type		_$_str,@object
	.size		_$_str,(_$_str_$_2 - _$_str)
_$_str:
        /*0000*/ 	.byte	0x5f, 0x5f, 0x43, 0x55, 0x44, 0x41, 0x5f, 0x46, 0x54, 0x5a, 0x00
	.type		_$_str_$_2,@object
	.size		_$_str_$_2,(.L_1 - _$_str_$_2)
_$_str_$_2:
        /*000b*/ 	.byte	0x5f, 0x5f, 0x43, 0x55, 0x44, 0x41, 0x5f, 0x50, 0x52, 0x45, 0x43, 0x5f, 0x53, 0x51, 0x52, 0x54
        /*001b*/ 	.byte	0x00
.L_1:


//--------------------- .nv.shared.triton_per_fused__native_batch_norm_legit_no_training_mean_relu_14 --------------------------
	.section	.nv.shared.triton_per_fused__native_batch_norm_legit_no_training_mean_relu_14,"aw",@nobits
	.sectionflags	@""
	.align	16
	.zero		1024


//--------------------- .nv.constant0.triton_per_fused__native_batch_norm_legit_no_training_mean_relu_14 --------------------------
	.section	.nv.constant0.triton_per_fused__native_batch_norm_legit_no_training_mean_relu_14,"a",@progbits
	.sectionflags	@""
	.align	4
.nv.constant0.triton_per_fused__native_batch_norm_legit_no_training_mean_relu_14:
	.zero		584
